//
// Generated by NVIDIA NVVM Compiler
//
// Compiler Build ID: CL-36424714
// Cuda compilation tools, release 13.0, V13.0.88
// Based on NVVM 20.0.0
//

.version 9.0
.target sm_100
.address_size 64

	// .globl	_Z7sort_itPiiii

.visible .entry _Z7sort_itPiiii(
	.param .u64 .ptr .align 1 _Z7sort_itPiiii_param_0,
	.param .u32 _Z7sort_itPiiii_param_1,
	.param .u32 _Z7sort_itPiiii_param_2,
	.param .u32 _Z7sort_itPiiii_param_3
)
{
	.reg .pred 	%p<7>;
	.reg .b32 	%r<18>;
	.reg .b64 	%rd<7>;

	ld.param.u64 	%rd3, [_Z7sort_itPiiii_param_0];
	ld.param.u32 	%r6, [_Z7sort_itPiiii_param_1];
	ld.param.u32 	%r7, [_Z7sort_itPiiii_param_2];
	ld.param.u32 	%r8, [_Z7sort_itPiiii_param_3];
	mov.u32 	%r9, %tid.x;
	mov.u32 	%r10, %ntid.x;
	mov.u32 	%r11, %ctaid.x;
	mad.lo.s32 	%r1, %r10, %r11, %r9;
	setp.ge.s32 	%p1, %r1, %r8;
	@%p1 bra 	$L__BB0_4;
	sub.s32 	%r12, %r6, %r7;
	mov.b32 	%r13, 1;
	shl.b32 	%r2, %r13, %r12;
	div.s32 	%r14, %r1, %r2;
	shl.b32 	%r3, %r13, %r6;
	and.b32  	%r15, %r14, 1;
	setp.eq.b32 	%p2, %r15, 1;
	@%p2 bra 	$L__BB0_4;
	cvta.to.global.u64 	%rd4, %rd3;
	mul.wide.s32 	%rd5, %r1, 4;
	add.s64 	%rd1, %rd4, %rd5;
	ld.global.u32 	%r4, [%rd1];
	mul.wide.s32 	%rd6, %r2, 4;
	add.s64 	%rd2, %rd1, %rd6;
	ld.global.u32 	%r5, [%rd2];
	div.s32 	%r16, %r1, %r3;
	and.b32  	%r17, %r16, 1;
	setp.eq.b32 	%p3, %r17, 1;
	setp.ge.s32 	%p4, %r4, %r5;
	xor.pred  	%p5, %p4, %p3;
	not.pred 	%p6, %p5;
	@%p6 bra 	$L__BB0_4;
	st.global.u32 	[%rd1], %r5;
	st.global.u32 	[%rd2], %r4;
$L__BB0_4:
	ret;

}


// ===== COMPILED SASS (sm_100) =====

	.target	sm_100

	.elftype	@"ET_EXEC"


//--------------------- .note.nv.tkinfo           --------------------------
	.section	.note.nv.tkinfo,"",@"SHT_NOTE"
	.sectionflags	@"SHF_NOTE_NV_TKINFO"
	.tkinfo
        /*0018*/ 	.word	0x00000002
        /*0030*/ 	.string	""
        /*0030*/ 	.string	"ptxas"
        /*0030*/ 	.string	"Cuda compilation tools, release 13.0, V13.0.88"
        /*0030*/ 	.string	"Build cuda_13.0.r13.0/compiler.36424714_0"
        /*0030*/ 	.string	"-arch sm_100 -m 64 "



//--------------------- .note.nv.cuinfo           --------------------------
	.section	.note.nv.cuinfo,"",@"SHT_NOTE"
	.sectionflags	@"SHF_NOTE_NV_CUINFO"
        /*0018*/ 	.short	0x0002
        /*001a*/ 	.short	0x0064
        /*001c*/ 	.short	0x0082
	.zero		2


//--------------------- .nv.info                  --------------------------
	.section	.nv.info,"",@"SHT_CUDA_INFO"
	.align	4


	//----- nvinfo : EIATTR_REGCOUNT
	.align		4
        /*0000*/ 	.byte	0x04, 0x2f
        /*0002*/ 	.short	(.L_1 - .L_0)
	.align		4
.L_0:
        /*0004*/ 	.word	index@(_Z7sort_itPiiii)
        /*0008*/ 	.word	0x00000012


	//----- nvinfo : EIATTR_FRAME_SIZE
	.align		4
.L_1:
        /*000c*/ 	.byte	0x04, 0x11
        /*000e*/ 	.short	(.L_3 - .L_2)
	.align		4
.L_2:
        /*0010*/ 	.word	index@(_Z7sort_itPiiii)
        /*0014*/ 	.word	0x00000000


	//----- nvinfo : EIATTR_MIN_STACK_SIZE
	.align		4
.L_3:
        /*0018*/ 	.byte	0x04, 0x12
        /*001a*/ 	.short	(.L_5 - .L_4)
	.align		4
.L_4:
        /*001c*/ 	.word	index@(_Z7sort_itPiiii)
        /*0020*/ 	.word	0x00000000
.L_5:


//--------------------- .nv.compat                --------------------------
	.section	.nv.compat,"",@"SHT_CUDA_COMPAT_INFO"
	.align	4
        /*0000*/ 	.byte	0x02, 0x09, 0x00, 0x00, 0x02, 0x02, 0x01, 0x00, 0x02, 0x05, 0x05, 0x00, 0x03, 0x07, 0x01, 0x01
        /*0010*/ 	.byte	0x02, 0x03, 0x00, 0x00, 0x02, 0x06, 0x01, 0x00, 0x04, 0x0b, 0x08, 0x00, 0x09, 0x00, 0x00, 0x00
        /*0020*/ 	.byte	0x00, 0x00, 0x00, 0x00


//--------------------- .nv.info._Z7sort_itPiiii  --------------------------
	.section	.nv.info._Z7sort_itPiiii,"",@"SHT_CUDA_INFO"
	.sectionflags	@""
	.align	4


	//----- nvinfo : EIATTR_CUDA_API_VERSION
	.align		4
        /*0000*/ 	.byte	0x04, 0x37
        /*0002*/ 	.short	(.L_7 - .L_6)
.L_6:
        /*0004*/ 	.word	0x00000082


	//----- nvinfo : EIATTR_KPARAM_INFO
	.align		4
.L_7:
        /*0008*/ 	.byte	0x04, 0x17
        /*000a*/ 	.short	(.L_9 - .L_8)
.L_8:
        /*000c*/ 	.word	0x00000000
        /*0010*/ 	.short	0x0003
        /*0012*/ 	.short	0x0010
        /*0014*/ 	.byte	0x00, 0xf0, 0x11, 0x00


	//----- nvinfo : EIATTR_KPARAM_INFO
	.align		4
.L_9:
        /*0018*/ 	.byte	0x04, 0x17
        /*001a*/ 	.short	(.L_11 - .L_10)
.L_10:
        /*001c*/ 	.word	0x00000000
        /*0020*/ 	.short	0x0002
        /*0022*/ 	.short	0x000c
        /*0024*/ 	.byte	0x00, 0xf0, 0x11, 0x00


	//----- nvinfo : EIATTR_KPARAM_INFO
	.align		4
.L_11:
        /*0028*/ 	.byte	0x04, 0x17
        /*002a*/ 	.short	(.L_13 - .L_12)
.L_12:
        /*002c*/ 	.word	0x00000000
        /*0030*/ 	.short	0x0001
        /*0032*/ 	.short	0x0008
        /*0034*/ 	.byte	0x00, 0xf0, 0x11, 0x00


	//----- nvinfo : EIATTR_KPARAM_INFO
	.align		4
.L_13:
        /*0038*/ 	.byte	0x04, 0x17
        /*003a*/ 	.short	(.L_15 - .L_14)
.L_14:
        /*003c*/ 	.word	0x00000000
        /*0040*/ 	.short	0x0000
        /*0042*/ 	.short	0x0000
        /*0044*/ 	.byte	0x00, 0xf5, 0x21, 0x00


	//----- nvinfo : EIATTR_SPARSE_MMA_MASK
	.align		4
.L_15:
        /*0048*/ 	.byte	0x03, 0x50
        /*004a*/ 	.short	0x0000


	//----- nvinfo : EIATTR_MAXREG_COUNT
	.align		4
        /*004c*/ 	.byte	0x03, 0x1b
        /*004e*/ 	.short	0x00ff


	//----- nvinfo : EIATTR_MERCURY_ISA_VERSION
	.align		4
        /*0050*/ 	.byte	0x03, 0x5f
        /*0052*/ 	.short	0x0101


	//----- nvinfo : EIATTR_VRC_CTA_INIT_COUNT
	.align		4
        /*0054*/ 	.byte	0x02, 0x4a
	.zero		1
	.zero		1


	//----- nvinfo : EIATTR_EXIT_INSTR_OFFSETS
	.align		4
        /*0058*/ 	.byte	0x04, 0x1c
        /*005a*/ 	.short	(.L_17 - .L_16)


	//   ....[0]....
.L_16:
        /*005c*/ 	.word	0x00000070


	//   ....[1]....
        /*0060*/ 	.word	0x00000280


	//   ....[2]....
        /*0064*/ 	.word	0x00000490


	//   ....[3]....
        /*0068*/ 	.word	0x000004c0


	//----- nvinfo : EIATTR_CBANK_PARAM_SIZE
	.align		4
.L_17:
        /*006c*/ 	.byte	0x03, 0x19
        /*006e*/ 	.short	0x0014


	//----- nvinfo : EIATTR_PARAM_CBANK
	.align		4
        /*0070*/ 	.byte	0x04, 0x0a
        /*0072*/ 	.short	(.L_19 - .L_18)
	.align		4
.L_18:
        /*0074*/ 	.word	index@(.nv.constant0._Z7sort_itPiiii)
        /*0078*/ 	.short	0x0380
        /*007a*/ 	.short	0x0014


	//----- nvinfo : EIATTR_SW_WAR
	.align		4
.L_19:
        /*007c*/ 	.byte	0x04, 0x36
        /*007e*/ 	.short	(.L_21 - .L_20)
.L_20:
        /*0080*/ 	.word	0x00000008
.L_21:


//--------------------- .nv.callgraph             --------------------------
	.section	.nv.callgraph,"",@"SHT_CUDA_CALLGRAPH"
	.align	4
	.sectionentsize	8
	.align		4
        /*0000*/ 	.word	0x00000000
	.align		4
        /*0004*/ 	.word	0xffffffff
	.align		4
        /*0008*/ 	.word	0x00000000
	.align		4
        /*000c*/ 	.word	0xfffffffe
	.align		4
        /*0010*/ 	.word	0x00000000
	.align		4
        /*0014*/ 	.word	0xfffffffd
	.align		4
        /*0018*/ 	.word	0x00000000
	.align		4
        /*001c*/ 	.word	0xfffffffc


//--------------------- .text._Z7sort_itPiiii     --------------------------
	.section	.text._Z7sort_itPiiii,"ax",@progbits
	.align	128
        .global         _Z7sort_itPiiii
        .type           _Z7sort_itPiiii,@function
        .size           _Z7sort_itPiiii,(.L_x_1 - _Z7sort_itPiiii)
        .other          _Z7sort_itPiiii,@"STO_CUDA_ENTRY STV_DEFAULT"
_Z7sort_itPiiii:
.text._Z7sort_itPiiii:
[----:B------:R-:W-:Y:S01]  /*0000*/  LDC R1, c[0x0][0x37c] ;  /* 0x0000df00ff017b82 */ /* 0x000fe20000000800 */
[----:B------:R-:W0:Y:S01]  /*0010*/  S2R R0, SR_TID.X ;  /* 0x0000000000007919 */ /* 0x000e220000002100 */
[----:B------:R-:W0:Y:S01]  /*0020*/  LDCU UR4, c[0x0][0x360] ;  /* 0x00006c00ff0477ac */ /* 0x000e220008000800 */
[----:B------:R-:W0:Y:S01]  /*0030*/  S2R R3, SR_CTAID.X ;  /* 0x0000000000037919 */ /* 0x000e220000002500 */
[----:B------:R-:W1:Y:S01]  /*0040*/  LDCU UR5, c[0x0][0x390] ;  /* 0x00007200ff0577ac */ /* 0x000e620008000800 */
[----:B0-----:R-:W-:-:S05]  /*0050*/  IMAD R0, R3, UR4, R0 ;  /* 0x0000000403007c24 */ /* 0x001fca000f8e0200 */
[----:B-1----:R-:W-:-:S13]  /*0060*/  ISETP.GE.AND P0, PT, R0, UR5, PT ;  /* 0x0000000500007c0c */ /* 0x002fda000bf06270 */
[----:B------:R-:W-:Y:S05]  /*0070*/  @P0 EXIT ;  /* 0x000000000000094d */ /* 0x000fea0003800000 */
[----:B------:R-:W0:Y:S01]  /*0080*/  LDCU.64 UR6, c[0x0][0x388] ;  /* 0x00007100ff0677ac */ /* 0x000e220008000a00 */
[----:B------:R-:W-:Y:S01]  /*0090*/  IMAD.MOV.U32 R7, RZ, RZ, 0x1 ;  /* 0x00000001ff077424 */ /* 0x000fe200078e00ff */
[----:B------:R-:W-:Y:S01]  /*00a0*/  IABS R8, R0 ;  /* 0x0000000000087213 */ /* 0x000fe20000000000 */
[----:B0-----:R-:W-:-:S06]  /*00b0*/  UIADD3 UR4, UPT, UPT, UR6, -UR7, URZ ;  /* 0x8000000706047290 */ /* 0x001fcc000fffe0ff */
[C---:B------:R-:W-:Y:S02]  /*00c0*/  SHF.L.U32 R5, R7.reuse, UR4, RZ ;  /* 0x0000000407057c19 */ /* 0x040fe400080006ff */
[----:B------:R-:W-:Y:S02]  /*00d0*/  SHF.L.U32 R7, R7, UR6, RZ ;  /* 0x0000000607077c19 */ /* 0x000fe400080006ff */
[-C--:B------:R-:W-:Y:S02]  /*00e0*/  IABS R9, R5.reuse ;  /* 0x0000000500097213 */ /* 0x080fe40000000000 */
[----:B------:R-:W-:Y:S02]  /*00f0*/  IABS R10, R5 ;  /* 0x00000005000a7213 */ /* 0x000fe40000000000 */
[----:B------:R-:W0:Y:S08]  /*0100*/  I2F.RP R4, R9 ;  /* 0x0000000900047306 */ /* 0x000e300000209400 */
[----:B0-----:R-:W0:Y:S02]  /*0110*/  MUFU.RCP R4, R4 ;  /* 0x0000000400047308 */ /* 0x001e240000001000 */
[----:B0-----:R-:W-:-:S02]  /*0120*/  VIADD R2, R4, 0xffffffe ;  /* 0x0ffffffe04027836 */ /* 0x001fc40000000000 */
[----:B------:R-:W-:-:S04]  /*0130*/  IMAD.MOV R4, RZ, RZ, -R10 ;  /* 0x000000ffff047224 */ /* 0x000fc800078e0a0a */
[----:B------:R0:W1:Y:S02]  /*0140*/  F2I.FTZ.U32.TRUNC.NTZ R3, R2 ;  /* 0x0000000200037305 */ /* 0x000064000021f000 */
[----:B0-----:R-:W-:Y:S02]  /*0150*/  IMAD.MOV.U32 R2, RZ, RZ, RZ ;  /* 0x000000ffff027224 */ /* 0x001fe400078e00ff */
[----:B-1----:R-:W-:-:S04]  /*0160*/  IMAD.MOV R6, RZ, RZ, -R3 ;  /* 0x000000ffff067224 */ /* 0x002fc800078e0a03 */
[----:B------:R-:W-:Y:S02]  /*0170*/  IMAD R11, R6, R9, RZ ;  /* 0x00000009060b7224 */ /* 0x000fe400078e02ff */
[----:B------:R-:W-:Y:S02]  /*0180*/  IMAD.MOV.U32 R6, RZ, RZ, R8 ;  /* 0x000000ffff067224 */ /* 0x000fe400078e0008 */
[----:B------:R-:W-:-:S06]  /*0190*/  IMAD.HI.U32 R3, R3, R11, R2 ;  /* 0x0000000b03037227 */ /* 0x000fcc00078e0002 */
[----:B------:R-:W-:-:S04]  /*01a0*/  IMAD.HI.U32 R3, R3, R6, RZ ;  /* 0x0000000603037227 */ /* 0x000fc800078e00ff */
[----:B------:R-:W-:-:S05]  /*01b0*/  IMAD R2, R3, R4, R6 ;  /* 0x0000000403027224 */ /* 0x000fca00078e0206 */
[----:B------:R-:W-:-:S13]  /*01c0*/  ISETP.GT.U32.AND P2, PT, R9, R2, PT ;  /* 0x000000020900720c */ /* 0x000fda0003f44070 */
[-C--:B------:R-:W-:Y:S01]  /*01d0*/  @!P2 IADD3 R2, PT, PT, R2, -R9.reuse, RZ ;  /* 0x800000090202a210 */ /* 0x080fe20007ffe0ff */
[----:B------:R-:W-:Y:S01]  /*01e0*/  @!P2 VIADD R3, R3, 0x1 ;  /* 0x000000010303a836 */ /* 0x000fe20000000000 */
[----:B------:R-:W-:Y:S02]  /*01f0*/  ISETP.NE.AND P2, PT, R5, RZ, PT ;  /* 0x000000ff0500720c */ /* 0x000fe40003f45270 */
[----:B------:R-:W-:Y:S02]  /*0200*/  ISETP.GE.U32.AND P0, PT, R2, R9, PT ;  /* 0x000000090200720c */ /* 0x000fe40003f06070 */
[----:B------:R-:W-:-:S04]  /*0210*/  LOP3.LUT R2, R0, R5, RZ, 0x3c, !PT ;  /* 0x0000000500027212 */ /* 0x000fc800078e3cff */
[----:B------:R-:W-:-:S07]  /*0220*/  ISETP.GE.AND P1, PT, R2, RZ, PT ;  /* 0x000000ff0200720c */ /* 0x000fce0003f26270 */
[----:B------:R-:W-:-:S06]  /*0230*/  @P0 VIADD R3, R3, 0x1 ;  /* 0x0000000103030836 */ /* 0x000fcc0000000000 */
[----:B------:R-:W-:Y:S01]  /*0240*/  @!P1 IMAD.MOV R3, RZ, RZ, -R3 ;  /* 0x000000ffff039224 */ /* 0x000fe200078e0a03 */
[----:B------:R-:W-:-:S04]  /*0250*/  @!P2 LOP3.LUT R3, RZ, R5, RZ, 0x33, !PT ;  /* 0x00000005ff03a212 */ /* 0x000fc800078e33ff */
[----:B------:R-:W-:-:S04]  /*0260*/  LOP3.LUT R3, R3, 0x1, RZ, 0xc0, !PT ;  /* 0x0000000103037812 */ /* 0x000fc800078ec0ff */
[----:B------:R-:W-:-:S13]  /*0270*/  ISETP.NE.U32.AND P0, PT, R3, 0x1, PT ;  /* 0x000000010300780c */ /* 0x000fda0003f05070 */
[----:B------:R-:W-:Y:S05]  /*0280*/  @!P0 EXIT ;  /* 0x000000000000894d */ /* 0x000fea0003800000 */
[----:B------:R-:W0:Y:S01]  /*0290*/  LDC.64 R2, c[0x0][0x380] ;  /* 0x0000e000ff027b82 */ /* 0x000e220000000a00 */
[----:B------:R-:W1:Y:S01]  /*02a0*/  LDCU.64 UR4, c[0x0][0x358] ;  /* 0x00006b00ff0477ac */ /* 0x000e620008000a00 */
[----:B0-----:R-:W-:-:S05]  /*02b0*/  IMAD.WIDE R2, R0, 0x4, R2 ;  /* 0x0000000400027825 */ /* 0x001fca00078e0202 */
[----:B-1----:R-:W2:Y:S01]  /*02c0*/  LDG.E R11, desc[UR4][R2.64] ;  /* 0x00000004020b7981 */ /* 0x002ea2000c1e1900 */
[----:B------:R-:W-:-:S05]  /*02d0*/  IMAD.WIDE R4, R5, 0x4, R2 ;  /* 0x0000000405047825 */ /* 0x000fca00078e0202 */
[----:B------:R-:W2:Y:S01]  /*02e0*/  LDG.E R10, desc[UR4][R4.64] ;  /* 0x00000004040a7981 */ /* 0x000ea2000c1e1900 */
[----:B------:R-:W-:-:S04]  /*02f0*/  IABS R13, R7 ;  /* 0x00000007000d7213 */ /* 0x000fc80000000000 */
[----:B------:R-:W0:Y:S08]  /*0300*/  I2F.RP R12, R13 ;  /* 0x0000000d000c7306 */ /* 0x000e300000209400 */
[----:B0-----:R-:W0:Y:S02]  /*0310*/  MUFU.RCP R12, R12 ;  /* 0x0000000c000c7308 */ /* 0x001e240000001000 */
[----:B0-----:R-:W-:-:S06]  /*0320*/  VIADD R8, R12, 0xffffffe ;  /* 0x0ffffffe0c087836 */ /* 0x001fcc0000000000 */
[----:B------:R0:W1:Y:S02]  /*0330*/  F2I.FTZ.U32.TRUNC.NTZ R9, R8 ;  /* 0x0000000800097305 */ /* 0x000064000021f000 */
[----:B0-----:R-:W-:Y:S01]  /*0340*/  IMAD.MOV.U32 R8, RZ, RZ, RZ ;  /* 0x000000ffff087224 */ /* 0x001fe200078e00ff */
[----:B-1----:R-:W-:-:S05]  /*0350*/  IADD3 R14, PT, PT, RZ, -R9, RZ ;  /* 0x80000009ff0e7210 */ /* 0x002fca0007ffe0ff */
[----:B------:R-:W-:Y:S01]  /*0360*/  IMAD R15, R14, R13, RZ ;  /* 0x0000000d0e0f7224 */ /* 0x000fe200078e02ff */
[----:B------:R-:W-:-:S03]  /*0370*/  IABS R14, R7 ;  /* 0x00000007000e7213 */ /* 0x000fc60000000000 */
[----:B------:R-:W-:-:S04]  /*0380*/  IMAD.HI.U32 R9, R9, R15, R8 ;  /* 0x0000000f09097227 */ /* 0x000fc800078e0008 */
[----:B------:R-:W-:Y:S02]  /*0390*/  IMAD.MOV R14, RZ, RZ, -R14 ;  /* 0x000000ffff0e7224 */ /* 0x000fe400078e0a0e */
[----:B------:R-:W-:-:S04]  /*03a0*/  IMAD.HI.U32 R9, R9, R6, RZ ;  /* 0x0000000609097227 */ /* 0x000fc800078e00ff */
[----:B------:R-:W-:-:S05]  /*03b0*/  IMAD R6, R9, R14, R6 ;  /* 0x0000000e09067224 */ /* 0x000fca00078e0206 */
[----:B------:R-:W-:Y:S02]  /*03c0*/  ISETP.GT.U32.AND P2, PT, R13, R6, PT ;  /* 0x000000060d00720c */ /* 0x000fe40003f44070 */
[----:B------:R-:W-:-:S11]  /*03d0*/  LOP3.LUT R0, R0, R7, RZ, 0x3c, !PT ;  /* 0x0000000700007212 */ /* 0x000fd600078e3cff */
[----:B------:R-:W-:Y:S01]  /*03e0*/  @!P2 IMAD.IADD R6, R6, 0x1, -R13 ;  /* 0x000000010606a824 */ /* 0x000fe200078e0a0d */
[----:B------:R-:W-:-:S04]  /*03f0*/  ISETP.GE.AND P1, PT, R0, RZ, PT ;  /* 0x000000ff0000720c */ /* 0x000fc80003f26270 */
[----:B------:R-:W-:Y:S02]  /*0400*/  ISETP.GE.U32.AND P0, PT, R6, R13, PT ;  /* 0x0000000d0600720c */ /* 0x000fe40003f06070 */
[----:B------:R-:W-:Y:S02]  /*0410*/  @!P2 IADD3 R9, PT, PT, R9, 0x1, RZ ;  /* 0x000000010909a810 */ /* 0x000fe40007ffe0ff */
[----:B------:R-:W-:-:S09]  /*0420*/  ISETP.NE.AND P2, PT, R7, RZ, PT ;  /* 0x000000ff0700720c */ /* 0x000fd20003f45270 */
[----:B------:R-:W-:-:S04]  /*0430*/  @P0 VIADD R9, R9, 0x1 ;  /* 0x0000000109090836 */ /* 0x000fc80000000000 */
[----:B------:R-:W-:Y:S01]  /*0440*/  @!P1 IMAD.MOV R9, RZ, RZ, -R9 ;  /* 0x000000ffff099224 */ /* 0x000fe200078e0a09 */
[----:B------:R-:W-:-:S04]  /*0450*/  @!P2 LOP3.LUT R9, RZ, R7, RZ, 0x33, !PT ;  /* 0x00000007ff09a212 */ /* 0x000fc800078e33ff */
[----:B------:R-:W-:-:S04]  /*0460*/  LOP3.LUT R9, R9, 0x1, RZ, 0xc0, !PT ;  /* 0x0000000109097812 */ /* 0x000fc800078ec0ff */
[----:B------:R-:W-:-:S04]  /*0470*/  ISETP.NE.U32.AND P0, PT, R9, 0x1, PT ;  /* 0x000000010900780c */ /* 0x000fc80003f05070 */
[----:B--2---:R-:W-:-:S13]  /*0480*/  ISETP.GE.XOR P0, PT, R11, R10, !P0 ;  /* 0x0000000a0b00720c */ /* 0x004fda0004706a70 */
[----:B------:R-:W-:Y:S05]  /*0490*/  @!P0 EXIT ;  /* 0x000000000000894d */ /* 0x000fea0003800000 */
[----:B------:R-:W-:Y:S04]  /*04a0*/  STG.E desc[UR4][R2.64], R10 ;  /* 0x0000000a02007986 */ /* 0x000fe8000c101904 */
[----:B------:R-:W-:Y:S01]  /*04b0*/  STG.E desc[UR4][R4.64], R11 ;  /* 0x0000000b04007986 */ /* 0x000fe2000c101904 */
[----:B------:R-:W-:Y:S05]  /*04c0*/  EXIT ;  /* 0x000000000000794d */ /* 0x000fea0003800000 */
.L_x_0:
[----:B------:R-:W-:-:S00]  /*04d0*/  BRA `(.L_x_0) ;  /* 0xfffffffc00fc7947 */ /* 0x000fc0000383ffff */
[----:B------:R-:W-:-:S00]  /*04e0*/  NOP ;  /* 0x0000000000007918 */ /* 0x000fc00000000000 */
        /* <DEDUP_REMOVED lines=9> */
.L_x_1:


//--------------------- .nv.shared.reserved.0     --------------------------
	.section	.nv.shared.reserved.0,"aw",@nobits
	.weak		__nv_reservedSMEM_offset_0_alias
	.size		__nv_reservedSMEM_offset_0_alias, 0, 64
	.other		__nv_reservedSMEM_offset_0_alias,@"STO_CUDA_RESERVED_SHARED STV_DEFAULT"
__nv_reservedSMEM_offset_0_alias:
	.zero		0
	.zero		64


//--------------------- .nv.constant0._Z7sort_itPiiii --------------------------
	.section	.nv.constant0._Z7sort_itPiiii,"a",@progbits
	.sectionflags	@""
	.align	4
.nv.constant0._Z7sort_itPiiii:
	.zero		916


//--------------------- SYMBOLS --------------------------

	.type		.nv.reservedSmem.offset0,@object
	.size		.nv.reservedSmem.offset0,0x4
